//
// Generated by NVIDIA NVVM Compiler
//
// Compiler Build ID: CL-36424714
// Cuda compilation tools, release 13.0, V13.0.88
// Based on NVVM 20.0.0
//

.version 9.0
.target sm_100
.address_size 64

	// .globl	_Z6addKeriPfS_

.visible .entry _Z6addKeriPfS_(
	.param .u32 _Z6addKeriPfS__param_0,
	.param .u64 .ptr .align 1 _Z6addKeriPfS__param_1,
	.param .u64 .ptr .align 1 _Z6addKeriPfS__param_2
)
{
	.reg .pred 	%p<7>;
	.reg .b32 	%r<31>;
	.reg .b32 	%f<16>;
	.reg .b64 	%rd<18>;

	ld.param.u32 	%r12, [_Z6addKeriPfS__param_0];
	ld.param.u64 	%rd3, [_Z6addKeriPfS__param_1];
	ld.param.u64 	%rd4, [_Z6addKeriPfS__param_2];
	cvta.to.global.u64 	%rd1, %rd3;
	cvta.to.global.u64 	%rd2, %rd4;
	mov.u32 	%r13, %ctaid.x;
	mov.u32 	%r14, %ntid.x;
	mov.u32 	%r15, %tid.x;
	mad.lo.s32 	%r29, %r13, %r14, %r15;
	mov.u32 	%r16, %nctaid.x;
	mul.lo.s32 	%r2, %r14, %r16;
	setp.ge.s32 	%p1, %r29, %r12;
	@%p1 bra 	$L__BB0_7;
	add.s32 	%r17, %r29, %r2;
	max.s32 	%r18, %r12, %r17;
	setp.lt.s32 	%p2, %r17, %r12;
	selp.u32 	%r19, 1, 0, %p2;
	add.s32 	%r20, %r17, %r19;
	sub.s32 	%r21, %r18, %r20;
	div.u32 	%r22, %r21, %r2;
	add.s32 	%r3, %r22, %r19;
	and.b32  	%r23, %r3, 3;
	setp.eq.s32 	%p3, %r23, 3;
	@%p3 bra 	$L__BB0_4;
	add.s32 	%r24, %r3, 1;
	and.b32  	%r25, %r24, 3;
	neg.s32 	%r27, %r25;
$L__BB0_3:
	.pragma "nounroll";
	mul.wide.s32 	%rd5, %r29, 4;
	add.s64 	%rd6, %rd1, %rd5;
	add.s64 	%rd7, %rd2, %rd5;
	ld.global.f32 	%f1, [%rd7];
	ld.global.f32 	%f2, [%rd6];
	add.f32 	%f3, %f1, %f2;
	st.global.f32 	[%rd7], %f3;
	add.s32 	%r29, %r29, %r2;
	add.s32 	%r27, %r27, 1;
	setp.ne.s32 	%p4, %r27, 0;
	@%p4 bra 	$L__BB0_3;
$L__BB0_4:
	setp.lt.u32 	%p5, %r3, 3;
	@%p5 bra 	$L__BB0_7;
	mul.wide.s32 	%rd11, %r2, 4;
	shl.b32 	%r26, %r2, 2;
$L__BB0_6:
	mul.wide.s32 	%rd8, %r29, 4;
	add.s64 	%rd9, %rd2, %rd8;
	ld.global.f32 	%f4, [%rd9];
	add.s64 	%rd10, %rd1, %rd8;
	ld.global.f32 	%f5, [%rd10];
	add.f32 	%f6, %f4, %f5;
	st.global.f32 	[%rd9], %f6;
	add.s64 	%rd12, %rd9, %rd11;
	ld.global.f32 	%f7, [%rd12];
	add.s64 	%rd13, %rd10, %rd11;
	ld.global.f32 	%f8, [%rd13];
	add.f32 	%f9, %f7, %f8;
	st.global.f32 	[%rd12], %f9;
	add.s64 	%rd14, %rd12, %rd11;
	ld.global.f32 	%f10, [%rd14];
	add.s64 	%rd15, %rd13, %rd11;
	ld.global.f32 	%f11, [%rd15];
	add.f32 	%f12, %f10, %f11;
	st.global.f32 	[%rd14], %f12;
	add.s64 	%rd16, %rd14, %rd11;
	ld.global.f32 	%f13, [%rd16];
	add.s64 	%rd17, %rd15, %rd11;
	ld.global.f32 	%f14, [%rd17];
	add.f32 	%f15, %f13, %f14;
	st.global.f32 	[%rd16], %f15;
	add.s32 	%r29, %r26, %r29;
	setp.lt.s32 	%p6, %r29, %r12;
	@%p6 bra 	$L__BB0_6;
$L__BB0_7:
	ret;

}


// ===== COMPILED SASS (sm_100) =====

	.target	sm_100

	.elftype	@"ET_EXEC"


//--------------------- .note.nv.tkinfo           --------------------------
	.section	.note.nv.tkinfo,"",@"SHT_NOTE"
	.sectionflags	@"SHF_NOTE_NV_TKINFO"
	.tkinfo
        /*0018*/ 	.word	0x00000002
        /*0030*/ 	.string	""
        /*0030*/ 	.string	"ptxas"
        /*0030*/ 	.string	"Cuda compilation tools, release 13.0, V13.0.88"
        /*0030*/ 	.string	"Build cuda_13.0.r13.0/compiler.36424714_0"
        /*0030*/ 	.string	"-arch sm_100 -m 64 "



//--------------------- .note.nv.cuinfo           --------------------------
	.section	.note.nv.cuinfo,"",@"SHT_NOTE"
	.sectionflags	@"SHF_NOTE_NV_CUINFO"
        /*0018*/ 	.short	0x0002
        /*001a*/ 	.short	0x0064
        /*001c*/ 	.short	0x0082
	.zero		2


//--------------------- .nv.info                  --------------------------
	.section	.nv.info,"",@"SHT_CUDA_INFO"
	.align	4


	//----- nvinfo : EIATTR_REGCOUNT
	.align		4
        /*0000*/ 	.byte	0x04, 0x2f
        /*0002*/ 	.short	(.L_1 - .L_0)
	.align		4
.L_0:
        /*0004*/ 	.word	index@(_Z6addKeriPfS_)
        /*0008*/ 	.word	0x00000018


	//----- nvinfo : EIATTR_FRAME_SIZE
	.align		4
.L_1:
        /*000c*/ 	.byte	0x04, 0x11
        /*000e*/ 	.short	(.L_3 - .L_2)
	.align		4
.L_2:
        /*0010*/ 	.word	index@(_Z6addKeriPfS_)
        /*0014*/ 	.word	0x00000000


	//----- nvinfo : EIATTR_MIN_STACK_SIZE
	.align		4
.L_3:
        /*0018*/ 	.byte	0x04, 0x12
        /*001a*/ 	.short	(.L_5 - .L_4)
	.align		4
.L_4:
        /*001c*/ 	.word	index@(_Z6addKeriPfS_)
        /*0020*/ 	.word	0x00000000
.L_5:


//--------------------- .nv.compat                --------------------------
	.section	.nv.compat,"",@"SHT_CUDA_COMPAT_INFO"
	.align	4
        /*0000*/ 	.byte	0x02, 0x09, 0x00, 0x00, 0x02, 0x02, 0x01, 0x00, 0x02, 0x05, 0x05, 0x00, 0x03, 0x07, 0x01, 0x01
        /*0010*/ 	.byte	0x02, 0x03, 0x00, 0x00, 0x02, 0x06, 0x01, 0x00, 0x04, 0x0b, 0x08, 0x00, 0x09, 0x00, 0x00, 0x00
        /*0020*/ 	.byte	0x00, 0x00, 0x00, 0x00


//--------------------- .nv.info._Z6addKeriPfS_   --------------------------
	.section	.nv.info._Z6addKeriPfS_,"",@"SHT_CUDA_INFO"
	.sectionflags	@""
	.align	4


	//----- nvinfo : EIATTR_CUDA_API_VERSION
	.align		4
        /*0000*/ 	.byte	0x04, 0x37
        /*0002*/ 	.short	(.L_7 - .L_6)
.L_6:
        /*0004*/ 	.word	0x00000082


	//----- nvinfo : EIATTR_KPARAM_INFO
	.align		4
.L_7:
        /*0008*/ 	.byte	0x04, 0x17
        /*000a*/ 	.short	(.L_9 - .L_8)
.L_8:
        /*000c*/ 	.word	0x00000000
        /*0010*/ 	.short	0x0002
        /*0012*/ 	.short	0x0010
        /*0014*/ 	.byte	0x00, 0xf5, 0x21, 0x00


	//----- nvinfo : EIATTR_KPARAM_INFO
	.align		4
.L_9:
        /*0018*/ 	.byte	0x04, 0x17
        /*001a*/ 	.short	(.L_11 - .L_10)
.L_10:
        /*001c*/ 	.word	0x00000000
        /*0020*/ 	.short	0x0001
        /*0022*/ 	.short	0x0008
        /*0024*/ 	.byte	0x00, 0xf5, 0x21, 0x00


	//----- nvinfo : EIATTR_KPARAM_INFO
	.align		4
.L_11:
        /*0028*/ 	.byte	0x04, 0x17
        /*002a*/ 	.short	(.L_13 - .L_12)
.L_12:
        /*002c*/ 	.word	0x00000000
        /*0030*/ 	.short	0x0000
        /*0032*/ 	.short	0x0000
        /*0034*/ 	.byte	0x00, 0xf0, 0x11, 0x00


	//----- nvinfo : EIATTR_SPARSE_MMA_MASK
	.align		4
.L_13:
        /*0038*/ 	.byte	0x03, 0x50
        /*003a*/ 	.short	0x0000


	//----- nvinfo : EIATTR_MAXREG_COUNT
	.align		4
        /*003c*/ 	.byte	0x03, 0x1b
        /*003e*/ 	.short	0x00ff


	//----- nvinfo : EIATTR_MERCURY_ISA_VERSION
	.align		4
        /*0040*/ 	.byte	0x03, 0x5f
        /*0042*/ 	.short	0x0101


	//----- nvinfo : EIATTR_VRC_CTA_INIT_COUNT
	.align		4
        /*0044*/ 	.byte	0x02, 0x4a
	.zero		1
	.zero		1


	//----- nvinfo : EIATTR_EXIT_INSTR_OFFSETS
	.align		4
        /*0048*/ 	.byte	0x04, 0x1c
        /*004a*/ 	.short	(.L_15 - .L_14)


	//   ....[0]....
.L_14:
        /*004c*/ 	.word	0x00000090


	//   ....[1]....
        /*0050*/ 	.word	0x00000380


	//   ....[2]....
        /*0054*/ 	.word	0x00000560


	//----- nvinfo : EIATTR_CRS_STACK_SIZE
	.align		4
.L_15:
        /*0058*/ 	.byte	0x04, 0x1e
        /*005a*/ 	.short	(.L_17 - .L_16)
.L_16:
        /*005c*/ 	.word	0x00000000


	//----- nvinfo : EIATTR_CBANK_PARAM_SIZE
	.align		4
.L_17:
        /*0060*/ 	.byte	0x03, 0x19
        /*0062*/ 	.short	0x0018


	//----- nvinfo : EIATTR_PARAM_CBANK
	.align		4
        /*0064*/ 	.byte	0x04, 0x0a
        /*0066*/ 	.short	(.L_19 - .L_18)
	.align		4
.L_18:
        /*0068*/ 	.word	index@(.nv.constant0._Z6addKeriPfS_)
        /*006c*/ 	.short	0x0380
        /*006e*/ 	.short	0x0018


	//----- nvinfo : EIATTR_SW_WAR
	.align		4
.L_19:
        /*0070*/ 	.byte	0x04, 0x36
        /*0072*/ 	.short	(.L_21 - .L_20)
.L_20:
        /*0074*/ 	.word	0x00000008
.L_21:


//--------------------- .nv.callgraph             --------------------------
	.section	.nv.callgraph,"",@"SHT_CUDA_CALLGRAPH"
	.align	4
	.sectionentsize	8
	.align		4
        /*0000*/ 	.word	0x00000000
	.align		4
        /*0004*/ 	.word	0xffffffff
	.align		4
        /*0008*/ 	.word	0x00000000
	.align		4
        /*000c*/ 	.word	0xfffffffe
	.align		4
        /*0010*/ 	.word	0x00000000
	.align		4
        /*0014*/ 	.word	0xfffffffd
	.align		4
        /*0018*/ 	.word	0x00000000
	.align		4
        /*001c*/ 	.word	0xfffffffc


//--------------------- .text._Z6addKeriPfS_      --------------------------
	.section	.text._Z6addKeriPfS_,"ax",@progbits
	.align	128
        .global         _Z6addKeriPfS_
        .type           _Z6addKeriPfS_,@function
        .size           _Z6addKeriPfS_,(.L_x_5 - _Z6addKeriPfS_)
        .other          _Z6addKeriPfS_,@"STO_CUDA_ENTRY STV_DEFAULT"
_Z6addKeriPfS_:
.text._Z6addKeriPfS_:
[----:B------:R-:W-:Y:S01]  /*0000*/  LDC R1, c[0x0][0x37c] ;  /* 0x0000df00ff017b82 */ /* 0x000fe20000000800 */
[----:B------:R-:W0:Y:S07]  /*0010*/  S2R R3, SR_TID.X ;  /* 0x0000000000037919 */ /* 0x000e2e0000002100 */
[----:B------:R-:W0:Y:S01]  /*0020*/  S2UR UR4, SR_CTAID.X ;  /* 0x00000000000479c3 */ /* 0x000e220000002500 */
[----:B------:R-:W1:Y:S07]  /*0030*/  LDCU UR6, c[0x0][0x380] ;  /* 0x00007000ff0677ac */ /* 0x000e6e0008000800 */
[----:B------:R-:W0:Y:S01]  /*0040*/  LDC R0, c[0x0][0x360] ;  /* 0x0000d800ff007b82 */ /* 0x000e220000000800 */
[----:B------:R-:W2:Y:S01]  /*0050*/  LDCU UR5, c[0x0][0x370] ;  /* 0x00006e00ff0577ac */ /* 0x000ea20008000800 */
[----:B0-----:R-:W-:-:S02]  /*0060*/  IMAD R3, R0, UR4, R3 ;  /* 0x0000000400037c24 */ /* 0x001fc4000f8e0203 */
[----:B--2---:R-:W-:-:S03]  /*0070*/  IMAD R0, R0, UR5, RZ ;  /* 0x0000000500007c24 */ /* 0x004fc6000f8e02ff */
[----:B-1----:R-:W-:-:S13]  /*0080*/  ISETP.GE.AND P0, PT, R3, UR6, PT ;  /* 0x0000000603007c0c */ /* 0x002fda000bf06270 */
[----:B------:R-:W-:Y:S05]  /*0090*/  @P0 EXIT ;  /* 0x000000000000094d */ /* 0x000fea0003800000 */
[----:B------:R-:W0:Y:S01]  /*00a0*/  I2F.U32.RP R8, R0 ;  /* 0x0000000000087306 */ /* 0x000e220000209000 */
[C---:B------:R-:W-:Y:S01]  /*00b0*/  IMAD.IADD R2, R0.reuse, 0x1, R3 ;  /* 0x0000000100027824 */ /* 0x040fe200078e0203 */
[----:B------:R-:W-:Y:S01]  /*00c0*/  IADD3 R9, PT, PT, RZ, -R0, RZ ;  /* 0x80000000ff097210 */ /* 0x000fe20007ffe0ff */
[----:B------:R-:W1:Y:S01]  /*00d0*/  LDCU.64 UR4, c[0x0][0x358] ;  /* 0x00006b00ff0477ac */ /* 0x000e620008000a00 */
[----:B------:R-:W-:Y:S01]  /*00e0*/  ISETP.NE.U32.AND P2, PT, R0, RZ, PT ;  /* 0x000000ff0000720c */ /* 0x000fe20003f45070 */
[----:B------:R-:W-:Y:S01]  /*00f0*/  BSSY.RECONVERGENT B0, `(.L_x_0) ;  /* 0x0000028000007945 */ /* 0x000fe20003800200 */
[C---:B------:R-:W-:Y:S02]  /*0100*/  ISETP.GE.AND P0, PT, R2.reuse, UR6, PT ;  /* 0x0000000602007c0c */ /* 0x040fe4000bf06270 */
[----:B------:R-:W-:Y:S02]  /*0110*/  VIMNMX R7, PT, PT, R2, UR6, !PT ;  /* 0x0000000602077c48 */ /* 0x000fe4000ffe0100 */
[----:B------:R-:W-:-:S04]  /*0120*/  SEL R6, RZ, 0x1, P0 ;  /* 0x00000001ff067807 */ /* 0x000fc80000000000 */
[----:B------:R-:W-:Y:S01]  /*0130*/  IADD3 R7, PT, PT, R7, -R2, -R6 ;  /* 0x8000000207077210 */ /* 0x000fe20007ffe806 */
[----:B0-----:R-:W0:Y:S02]  /*0140*/  MUFU.RCP R8, R8 ;  /* 0x0000000800087308 */ /* 0x001e240000001000 */
[----:B0-----:R-:W-:-:S06]  /*0150*/  IADD3 R4, PT, PT, R8, 0xffffffe, RZ ;  /* 0x0ffffffe08047810 */ /* 0x001fcc0007ffe0ff */
[----:B------:R0:W2:Y:S02]  /*0160*/  F2I.FTZ.U32.TRUNC.NTZ R5, R4 ;  /* 0x0000000400057305 */ /* 0x0000a4000021f000 */
[----:B0-----:R-:W-:Y:S02]  /*0170*/  HFMA2 R4, -RZ, RZ, 0, 0 ;  /* 0x00000000ff047431 */ /* 0x001fe400000001ff */
[----:B--2---:R-:W-:-:S04]  /*0180*/  IMAD R9, R9, R5, RZ ;  /* 0x0000000509097224 */ /* 0x004fc800078e02ff */
[----:B------:R-:W-:-:S06]  /*0190*/  IMAD.HI.U32 R8, R5, R9, R4 ;  /* 0x0000000905087227 */ /* 0x000fcc00078e0004 */
[----:B------:R-:W-:-:S05]  /*01a0*/  IMAD.HI.U32 R5, R8, R7, RZ ;  /* 0x0000000708057227 */ /* 0x000fca00078e00ff */
[----:B------:R-:W-:-:S05]  /*01b0*/  IADD3 R2, PT, PT, -R5, RZ, RZ ;  /* 0x000000ff05027210 */ /* 0x000fca0007ffe1ff */
[----:B------:R-:W-:-:S05]  /*01c0*/  IMAD R7, R0, R2, R7 ;  /* 0x0000000200077224 */ /* 0x000fca00078e0207 */
[----:B------:R-:W-:-:S13]  /*01d0*/  ISETP.GE.U32.AND P0, PT, R7, R0, PT ;  /* 0x000000000700720c */ /* 0x000fda0003f06070 */
[----:B------:R-:W-:Y:S01]  /*01e0*/  @P0 IMAD.IADD R7, R7, 0x1, -R0 ;  /* 0x0000000107070824 */ /* 0x000fe200078e0a00 */
[----:B------:R-:W-:-:S04]  /*01f0*/  @P0 IADD3 R5, PT, PT, R5, 0x1, RZ ;  /* 0x0000000105050810 */ /* 0x000fc80007ffe0ff */
[----:B------:R-:W-:-:S13]  /*0200*/  ISETP.GE.U32.AND P1, PT, R7, R0, PT ;  /* 0x000000000700720c */ /* 0x000fda0003f26070 */
[----:B------:R-:W-:Y:S02]  /*0210*/  @P1 IADD3 R5, PT, PT, R5, 0x1, RZ ;  /* 0x0000000105051810 */ /* 0x000fe40007ffe0ff */
[----:B------:R-:W-:-:S05]  /*0220*/  @!P2 LOP3.LUT R5, RZ, R0, RZ, 0x33, !PT ;  /* 0x00000000ff05a212 */ /* 0x000fca00078e33ff */
[----:B------:R-:W-:-:S05]  /*0230*/  IMAD.IADD R2, R6, 0x1, R5 ;  /* 0x0000000106027824 */ /* 0x000fca00078e0205 */
[C---:B------:R-:W-:Y:S02]  /*0240*/  LOP3.LUT R4, R2.reuse, 0x3, RZ, 0xc0, !PT ;  /* 0x0000000302047812 */ /* 0x040fe400078ec0ff */
[----:B------:R-:W-:Y:S02]  /*0250*/  ISETP.GE.U32.AND P1, PT, R2, 0x3, PT ;  /* 0x000000030200780c */ /* 0x000fe40003f26070 */
[----:B------:R-:W-:-:S13]  /*0260*/  ISETP.NE.AND P0, PT, R4, 0x3, PT ;  /* 0x000000030400780c */ /* 0x000fda0003f05270 */
[----:B-1----:R-:W-:Y:S05]  /*0270*/  @!P0 BRA `(.L_x_1) ;  /* 0x00000000003c8947 */ /* 0x002fea0003800000 */
[----:B------:R-:W0:Y:S01]  /*0280*/  LDC.64 R8, c[0x0][0x388] ;  /* 0x0000e200ff087b82 */ /* 0x000e220000000a00 */
[----:B------:R-:W-:-:S04]  /*0290*/  IADD3 R2, PT, PT, R2, 0x1, RZ ;  /* 0x0000000102027810 */ /* 0x000fc80007ffe0ff */
[----:B------:R-:W-:-:S03]  /*02a0*/  LOP3.LUT R2, R2, 0x3, RZ, 0xc0, !PT ;  /* 0x0000000302027812 */ /* 0x000fc600078ec0ff */
[----:B------:R-:W1:Y:S01]  /*02b0*/  LDC.64 R10, c[0x0][0x390] ;  /* 0x0000e400ff0a7b82 */ /* 0x000e620000000a00 */
[----:B------:R-:W-:-:S07]  /*02c0*/  IADD3 R2, PT, PT, -R2, RZ, RZ ;  /* 0x000000ff02027210 */ /* 0x000fce0007ffe1ff */
.L_x_2:
[----:B0-----:R-:W-:-:S04]  /*02d0*/  IMAD.WIDE R4, R3, 0x4, R8 ;  /* 0x0000000403047825 */ /* 0x001fc800078e0208 */
[----:B-12---:R-:W-:Y:S02]  /*02e0*/  IMAD.WIDE R6, R3, 0x4, R10 ;  /* 0x0000000403067825 */ /* 0x006fe400078e020a */
[----:B------:R-:W2:Y:S04]  /*02f0*/  LDG.E R5, desc[UR4][R4.64] ;  /* 0x0000000404057981 */ /* 0x000ea8000c1e1900 */
[----:B------:R-:W2:Y:S01]  /*0300*/  LDG.E R12, desc[UR4][R6.64] ;  /* 0x00000004060c7981 */ /* 0x000ea2000c1e1900 */
[----:B------:R-:W-:Y:S01]  /*0310*/  VIADD R2, R2, 0x1 ;  /* 0x0000000102027836 */ /* 0x000fe20000000000 */
[----:B------:R-:W-:-:S04]  /*0320*/  IADD3 R3, PT, PT, R0, R3, RZ ;  /* 0x0000000300037210 */ /* 0x000fc80007ffe0ff */
[----:B------:R-:W-:Y:S01]  /*0330*/  ISETP.NE.AND P0, PT, R2, RZ, PT ;  /* 0x000000ff0200720c */ /* 0x000fe20003f05270 */
[----:B--2---:R-:W-:-:S05]  /*0340*/  FADD R13, R12, R5 ;  /* 0x000000050c0d7221 */ /* 0x004fca0000000000 */
[----:B------:R2:W-:Y:S07]  /*0350*/  STG.E desc[UR4][R6.64], R13 ;  /* 0x0000000d06007986 */ /* 0x0005ee000c101904 */
[----:B------:R-:W-:Y:S05]  /*0360*/  @P0 BRA `(.L_x_2) ;  /* 0xfffffffc00d80947 */ /* 0x000fea000383ffff */
.L_x_1:
[----:B------:R-:W-:Y:S05]  /*0370*/  BSYNC.RECONVERGENT B0 ;  /* 0x0000000000007941 */ /* 0x000fea0003800200 */
.L_x_0:
[----:B------:R-:W-:Y:S05]  /*0380*/  @!P1 EXIT ;  /* 0x000000000000994d */ /* 0x000fea0003800000 */
.L_x_3:
[----:B-1----:R-:W0:Y:S08]  /*0390*/  LDC.64 R4, c[0x0][0x390] ;  /* 0x0000e400ff047b82 */ /* 0x002e300000000a00 */
[----:B--2---:R-:W1:Y:S01]  /*03a0*/  LDC.64 R6, c[0x0][0x388] ;  /* 0x0000e200ff067b82 */ /* 0x004e620000000a00 */
[----:B0-----:R-:W-:-:S05]  /*03b0*/  IMAD.WIDE R12, R3, 0x4, R4 ;  /* 0x00000004030c7825 */ /* 0x001fca00078e0204 */
[----:B------:R-:W2:Y:S01]  /*03c0*/  LDG.E R2, desc[UR4][R12.64] ;  /* 0x000000040c027981 */ /* 0x000ea2000c1e1900 */
[----:B-1----:R-:W-:-:S05]  /*03d0*/  IMAD.WIDE R14, R3, 0x4, R6 ;  /* 0x00000004030e7825 */ /* 0x002fca00078e0206 */
[----:B------:R-:W2:Y:S01]  /*03e0*/  LDG.E R5, desc[UR4][R14.64] ;  /* 0x000000040e057981 */ /* 0x000ea2000c1e1900 */
[----:B------:R-:W-:-:S04]  /*03f0*/  IMAD.WIDE R6, R0, 0x4, R14 ;  /* 0x0000000400067825 */ /* 0x000fc800078e020e */
[----:B--2---:R-:W-:Y:S01]  /*0400*/  FADD R17, R2, R5 ;  /* 0x0000000502117221 */ /* 0x004fe20000000000 */
[----:B------:R-:W-:-:S04]  /*0410*/  IMAD.WIDE R4, R0, 0x4, R12 ;  /* 0x0000000400047825 */ /* 0x000fc800078e020c */
[----:B------:R0:W-:Y:S04]  /*0420*/  STG.E desc[UR4][R12.64], R17 ;  /* 0x000000110c007986 */ /* 0x0001e8000c101904 */
[----:B------:R-:W2:Y:S04]  /*0430*/  LDG.E R2, desc[UR4][R4.64] ;  /* 0x0000000404027981 */ /* 0x000ea8000c1e1900 */
[----:B------:R-:W2:Y:S01]  /*0440*/  LDG.E R9, desc[UR4][R6.64] ;  /* 0x0000000406097981 */ /* 0x000ea2000c1e1900 */
[----:B------:R-:W-:-:S04]  /*0450*/  IMAD.WIDE R10, R0, 0x4, R6 ;  /* 0x00000004000a7825 */ /* 0x000fc800078e0206 */
[----:B--2---:R-:W-:Y:S01]  /*0460*/  FADD R19, R2, R9 ;  /* 0x0000000902137221 */ /* 0x004fe20000000000 */
[----:B------:R-:W-:-:S04]  /*0470*/  IMAD.WIDE R8, R0, 0x4, R4 ;  /* 0x0000000400087825 */ /* 0x000fc800078e0204 */
[----:B------:R1:W-:Y:S04]  /*0480*/  STG.E desc[UR4][R4.64], R19 ;  /* 0x0000001304007986 */ /* 0x0003e8000c101904 */
[----:B------:R-:W2:Y:S04]  /*0490*/  LDG.E R2, desc[UR4][R8.64] ;  /* 0x0000000408027981 */ /* 0x000ea8000c1e1900 */
[----:B------:R-:W2:Y:S01]  /*04a0*/  LDG.E R15, desc[UR4][R10.64] ;  /* 0x000000040a0f7981 */ /* 0x000ea2000c1e1900 */
[----:B0-----:R-:W-:-:S04]  /*04b0*/  IMAD.WIDE R12, R0, 0x4, R8 ;  /* 0x00000004000c7825 */ /* 0x001fc800078e0208 */
[----:B--2---:R-:W-:Y:S01]  /*04c0*/  FADD R21, R2, R15 ;  /* 0x0000000f02157221 */ /* 0x004fe20000000000 */
[----:B------:R-:W-:-:S04]  /*04d0*/  IMAD.WIDE R14, R0, 0x4, R10 ;  /* 0x00000004000e7825 */ /* 0x000fc800078e020a */
[----:B------:R1:W-:Y:S04]  /*04e0*/  STG.E desc[UR4][R8.64], R21 ;  /* 0x0000001508007986 */ /* 0x0003e8000c101904 */
[----:B------:R-:W2:Y:S04]  /*04f0*/  LDG.E R15, desc[UR4][R14.64] ;  /* 0x000000040e0f7981 */ /* 0x000ea8000c1e1900 */
[----:B------:R-:W2:Y:S01]  /*0500*/  LDG.E R2, desc[UR4][R12.64] ;  /* 0x000000040c027981 */ /* 0x000ea2000c1e1900 */
[----:B------:R-:W-:-:S04]  /*0510*/  LEA R3, R0, R3, 0x2 ;  /* 0x0000000300037211 */ /* 0x000fc800078e10ff */
[----:B------:R-:W-:Y:S01]  /*0520*/  ISETP.GE.AND P0, PT, R3, UR6, PT ;  /* 0x0000000603007c0c */ /* 0x000fe2000bf06270 */
[----:B--2---:R-:W-:-:S05]  /*0530*/  FADD R7, R2, R15 ;  /* 0x0000000f02077221 */ /* 0x004fca0000000000 */
[----:B------:R1:W-:Y:S07]  /*0540*/  STG.E desc[UR4][R12.64], R7 ;  /* 0x000000070c007986 */ /* 0x0003ee000c101904 */
[----:B------:R-:W-:Y:S05]  /*0550*/  @!P0 BRA `(.L_x_3) ;  /* 0xfffffffc008c8947 */ /* 0x000fea000383ffff */
[----:B------:R-:W-:Y:S05]  /*0560*/  EXIT ;  /* 0x000000000000794d */ /* 0x000fea0003800000 */
.L_x_4:
[----:B------:R-:W-:-:S00]  /*0570*/  BRA `(.L_x_4) ;  /* 0xfffffffc00fc7947 */ /* 0x000fc0000383ffff */
[----:B------:R-:W-:-:S00]  /*0580*/  NOP ;  /* 0x0000000000007918 */ /* 0x000fc00000000000 */
[----:B------:R-:W-:-:S00]  /*0590*/  NOP ;  /* 0x0000000000007918 */ /* 0x000fc00000000000 */
[----:B------:R-:W-:-:S00]  /*05a0*/  NOP ;  /* 0x0000000000007918 */ /* 0x000fc00000000000 */
[----:B------:R-:W-:-:S00]  /*05b0*/  NOP ;  /* 0x0000000000007918 */ /* 0x000fc00000000000 */
[----:B------:R-:W-:-:S00]  /*05c0*/  NOP ;  /* 0x0000000000007918 */ /* 0x000fc00000000000 */
[----:B------:R-:W-:-:S00]  /*05d0*/  NOP ;  /* 0x0000000000007918 */ /* 0x000fc00000000000 */
[----:B------:R-:W-:-:S00]  /*05e0*/  NOP ;  /* 0x0000000000007918 */ /* 0x000fc00000000000 */
[----:B------:R-:W-:-:S00]  /*05f0*/  NOP ;  /* 0x0000000000007918 */ /* 0x000fc00000000000 */
.L_x_5:


//--------------------- .nv.shared.reserved.0     --------------------------
	.section	.nv.shared.reserved.0,"aw",@nobits
	.weak		__nv_reservedSMEM_offset_0_alias
	.size		__nv_reservedSMEM_offset_0_alias, 0, 64
	.other		__nv_reservedSMEM_offset_0_alias,@"STO_CUDA_RESERVED_SHARED STV_DEFAULT"
__nv_reservedSMEM_offset_0_alias:
	.zero		0
	.zero		64


//--------------------- .nv.constant0._Z6addKeriPfS_ --------------------------
	.section	.nv.constant0._Z6addKeriPfS_,"a",@progbits
	.sectionflags	@""
	.align	4
.nv.constant0._Z6addKeriPfS_:
	.zero		920


//--------------------- SYMBOLS --------------------------

	.type		.nv.reservedSmem.offset0,@object
	.size		.nv.reservedSmem.offset0,0x4
